//
// Generated by NVIDIA NVVM Compiler
//
// Compiler Build ID: CL-36424714
// Cuda compilation tools, release 13.0, V13.0.88
// Based on NVVM 20.0.0
//

.version 9.0
.target sm_100
.address_size 64

	// .globl	_Z8cgkernelv
.extern .func  (.param .b32 func_retval0) vprintf
(
	.param .b64 vprintf_param_0,
	.param .b64 vprintf_param_1
)
;
.extern .shared .align 16 .b8 workspace[];
.global .align 1 .b8 $str[44] = {83, 117, 109, 97, 32, 100, 101, 32, 48, 32, 97, 32, 37, 100, 32, 110, 111, 32, 103, 114, 117, 112, 111, 32, 195, 169, 32, 37, 100, 44, 32, 101, 115, 112, 101, 114, 97, 100, 111, 32, 37, 100, 10};
.global .align 1 .b8 $str$1[40] = {65, 103, 111, 114, 97, 32, 99, 114, 101, 97, 110, 100, 111, 32, 37, 100, 32, 115, 117, 98, 103, 114, 117, 112, 111, 115, 32, 100, 101, 32, 37, 100, 32, 102, 195, 173, 111, 115, 10};
.global .align 1 .b8 $str$2[50] = {83, 117, 109, 97, 32, 100, 101, 32, 48, 32, 97, 32, 37, 100, 32, 110, 111, 32, 115, 117, 98, 103, 114, 117, 112, 111, 32, 37, 100, 32, 195, 169, 32, 37, 100, 44, 32, 101, 115, 112, 101, 114, 97, 100, 111, 32, 37, 100, 10};

.visible .entry _Z8cgkernelv()
{
	.local .align 16 .b8 	__local_depot0[16];
	.reg .b64 	%SP;
	.reg .b64 	%SPL;
	.reg .pred 	%p<11>;
	.reg .b32 	%r<76>;
	.reg .b64 	%rd<11>;

	mov.u64 	%SPL, __local_depot0;
	cvta.local.u64 	%SP, %SPL;
	add.u64 	%rd2, %SP, 0;
	add.u64 	%rd1, %SPL, 0;
	mov.u32 	%r25, %ntid.x;
	mov.u32 	%r26, %ntid.y;
	mul.lo.s32 	%r27, %r25, %r26;
	mov.u32 	%r28, %ntid.z;
	mul.lo.s32 	%r1, %r27, %r28;
	mov.u32 	%r2, %tid.x;
	mov.u32 	%r29, %tid.y;
	mov.u32 	%r30, %tid.z;
	mad.lo.s32 	%r31, %r30, %r26, %r29;
	mul.lo.s32 	%r3, %r31, %r25;
	add.s32 	%r4, %r3, %r2;
	setp.lt.u32 	%p1, %r1, 2;
	mov.u32 	%r70, %r4;
	@%p1 bra 	$L__BB0_5;
	shl.b32 	%r32, %r4, 2;
	mov.u32 	%r33, workspace;
	add.s32 	%r5, %r33, %r32;
	mov.u32 	%r68, %r1;
	mov.u32 	%r70, %r4;
$L__BB0_2:
	shr.u32 	%r8, %r68, 1;
	st.shared.u32 	[%r5], %r70;
	barrier.sync 	0;
	setp.le.u32 	%p2, %r8, %r4;
	@%p2 bra 	$L__BB0_4;
	shl.b32 	%r34, %r8, 2;
	add.s32 	%r35, %r5, %r34;
	ld.shared.u32 	%r36, [%r35];
	add.s32 	%r70, %r36, %r70;
$L__BB0_4:
	barrier.sync 	0;
	setp.gt.u32 	%p3, %r68, 3;
	mov.u32 	%r68, %r8;
	@%p3 bra 	$L__BB0_2;
$L__BB0_5:
	or.b32  	%r37, %r3, %r2;
	setp.ne.s32 	%p4, %r37, 0;
	@%p4 bra 	$L__BB0_7;
	add.s32 	%r38, %r1, -1;
	mul.lo.s32 	%r39, %r38, %r1;
	shr.u32 	%r40, %r39, 1;
	setp.eq.s32 	%p5, %r4, 0;
	selp.b32 	%r41, %r70, -1, %p5;
	st.local.v2.u32 	[%rd1], {%r38, %r41};
	st.local.u32 	[%rd1+8], %r40;
	mov.u64 	%rd3, $str;
	cvta.global.u64 	%rd4, %rd3;
	{ // callseq 0, 0
	.param .b64 param0;
	st.param.b64 	[param0], %rd4;
	.param .b64 param1;
	st.param.b64 	[param1], %rd2;
	.param .b32 retval0;
	call.uni (retval0), 
	vprintf, 
	(
	param0, 
	param1
	);
	ld.param.b32 	%r42, [retval0];
	} // callseq 0
	shr.u32 	%r44, %r1, 4;
	mov.b32 	%r45, 16;
	st.local.v2.u32 	[%rd1], {%r44, %r45};
	mov.u64 	%rd6, $str$1;
	cvta.global.u64 	%rd7, %rd6;
	{ // callseq 1, 0
	.param .b64 param0;
	st.param.b64 	[param0], %rd7;
	.param .b64 param1;
	st.param.b64 	[param1], %rd2;
	.param .b32 retval0;
	call.uni (retval0), 
	vprintf, 
	(
	param0, 
	param1
	);
	ld.param.b32 	%r46, [retval0];
	} // callseq 1
$L__BB0_7:
	barrier.sync 	0;
	// begin inline asm
	mov.u32 %r48, %laneid;
	// end inline asm
	and.b32  	%r50, %r48, -16;
	mov.b32 	%r51, 65535;
	shl.b32 	%r12, %r51, %r50;
	and.b32  	%r13, %r4, 15;
	shl.b32 	%r52, %r4, 2;
	and.b32  	%r53, %r52, -64;
	mov.u32 	%r54, workspace;
	add.s32 	%r55, %r54, %r53;
	// begin inline asm
	mov.u32 %r49, %lanemask_lt;
	// end inline asm
	and.b32  	%r14, %r12, %r49;
	popc.b32 	%r15, %r14;
	shl.b32 	%r56, %r15, 2;
	add.s32 	%r16, %r55, %r56;
	st.shared.u32 	[%r16], %r13;
	bar.warp.sync 	%r12;
	setp.gt.u32 	%p6, %r15, 7;
	mov.u32 	%r73, %r13;
	@%p6 bra 	$L__BB0_9;
	ld.shared.u32 	%r57, [%r16+32];
	add.s32 	%r73, %r57, %r13;
$L__BB0_9:
	bar.warp.sync 	%r12;
	st.shared.u32 	[%r16], %r73;
	bar.warp.sync 	%r12;
	setp.gt.u32 	%p7, %r15, 3;
	@%p7 bra 	$L__BB0_11;
	ld.shared.u32 	%r58, [%r16+16];
	add.s32 	%r73, %r58, %r73;
$L__BB0_11:
	bar.warp.sync 	%r12;
	st.shared.u32 	[%r16], %r73;
	bar.warp.sync 	%r12;
	setp.gt.u32 	%p8, %r15, 1;
	@%p8 bra 	$L__BB0_13;
	ld.shared.u32 	%r59, [%r16+8];
	add.s32 	%r73, %r59, %r73;
$L__BB0_13:
	bar.warp.sync 	%r12;
	st.shared.u32 	[%r16], %r73;
	bar.warp.sync 	%r12;
	setp.ne.s32 	%p9, %r14, 0;
	mov.b32 	%r75, -1;
	@%p9 bra 	$L__BB0_15;
	ld.shared.u32 	%r61, [%r16+4];
	add.s32 	%r75, %r61, %r73;
$L__BB0_15:
	bar.warp.sync 	%r12;
	setp.ne.s32 	%p10, %r13, 0;
	@%p10 bra 	$L__BB0_17;
	shr.u32 	%r62, %r4, 4;
	and.b32  	%r63, %r62, 65535;
	mov.b32 	%r64, 120;
	mov.b32 	%r65, 16;
	st.local.v4.u32 	[%rd1], {%r65, %r63, %r75, %r64};
	mov.u64 	%rd8, $str$2;
	cvta.global.u64 	%rd9, %rd8;
	{ // callseq 2, 0
	.param .b64 param0;
	st.param.b64 	[param0], %rd9;
	.param .b64 param1;
	st.param.b64 	[param1], %rd2;
	.param .b32 retval0;
	call.uni (retval0), 
	vprintf, 
	(
	param0, 
	param1
	);
	ld.param.b32 	%r66, [retval0];
	} // callseq 2
$L__BB0_17:
	ret;

}


// ===== COMPILED SASS (sm_100) =====

	.target	sm_100

	.elftype	@"ET_EXEC"


//--------------------- .note.nv.tkinfo           --------------------------
	.section	.note.nv.tkinfo,"",@"SHT_NOTE"
	.sectionflags	@"SHF_NOTE_NV_TKINFO"
	.tkinfo
        /*0018*/ 	.word	0x00000002
        /*0030*/ 	.string	""
        /*0030*/ 	.string	"ptxas"
        /*0030*/ 	.string	"Cuda compilation tools, release 13.0, V13.0.88"
        /*0030*/ 	.string	"Build cuda_13.0.r13.0/compiler.36424714_0"
        /*0030*/ 	.string	"-arch sm_100 -m 64 "



//--------------------- .note.nv.cuinfo           --------------------------
	.section	.note.nv.cuinfo,"",@"SHT_NOTE"
	.sectionflags	@"SHF_NOTE_NV_CUINFO"
        /*0018*/ 	.short	0x0002
        /*001a*/ 	.short	0x0064
        /*001c*/ 	.short	0x0082
	.zero		2


//--------------------- .nv.info                  --------------------------
	.section	.nv.info,"",@"SHT_CUDA_INFO"
	.align	4


	//----- nvinfo : EIATTR_REGCOUNT
	.align		4
        /*0000*/ 	.byte	0x04, 0x2f
        /*0002*/ 	.short	(.L_4 - .L_3)
	.align		4
.L_3:
        /*0004*/ 	.word	index@(_Z8cgkernelv)
        /*0008*/ 	.word	0x00000018


	//----- nvinfo : EIATTR_FRAME_SIZE
	.align		4
.L_4:
        /*000c*/ 	.byte	0x04, 0x11
        /*000e*/ 	.short	(.L_6 - .L_5)
	.align		4
.L_5:
        /*0010*/ 	.word	index@(_Z8cgkernelv)
        /*0014*/ 	.word	0x00000010


	//----- nvinfo : EIATTR_MIN_STACK_SIZE
	.align		4
.L_6:
        /*0018*/ 	.byte	0x04, 0x12
        /*001a*/ 	.short	(.L_8 - .L_7)
	.align		4
.L_7:
        /*001c*/ 	.word	index@(_Z8cgkernelv)
        /*0020*/ 	.word	0x00000010
.L_8:


//--------------------- .nv.compat                --------------------------
	.section	.nv.compat,"",@"SHT_CUDA_COMPAT_INFO"
	.align	4
        /*0000*/ 	.byte	0x02, 0x09, 0x00, 0x00, 0x02, 0x02, 0x01, 0x00, 0x02, 0x05, 0x05, 0x00, 0x03, 0x07, 0x01, 0x01
        /*0010*/ 	.byte	0x02, 0x03, 0x00, 0x00, 0x02, 0x06, 0x01, 0x00, 0x04, 0x0b, 0x08, 0x00, 0x09, 0x00, 0x00, 0x00
        /*0020*/ 	.byte	0x00, 0x00, 0x00, 0x00


//--------------------- .nv.info._Z8cgkernelv     --------------------------
	.section	.nv.info._Z8cgkernelv,"",@"SHT_CUDA_INFO"
	.sectionflags	@""
	.align	4


	//----- nvinfo : EIATTR_CUDA_API_VERSION
	.align		4
        /*0000*/ 	.byte	0x04, 0x37
        /*0002*/ 	.short	(.L_10 - .L_9)
.L_9:
        /*0004*/ 	.word	0x00000082


	//----- nvinfo : EIATTR_SPARSE_MMA_MASK
	.align		4
.L_10:
        /*0008*/ 	.byte	0x03, 0x50
        /*000a*/ 	.short	0x0000


	//----- nvinfo : EIATTR_MAXREG_COUNT
	.align		4
        /*000c*/ 	.byte	0x03, 0x1b
        /*000e*/ 	.short	0x00ff


	//----- nvinfo : EIATTR_NUM_BARRIERS
	.align		4
        /*0010*/ 	.byte	0x02, 0x4c
        /*0012*/ 	.byte	0x01
	.zero		1


	//----- nvinfo : EIATTR_EXTERNS
	.align		4
        /*0014*/ 	.byte	0x04, 0x0f
        /*0016*/ 	.short	(.L_12 - .L_11)


	//   ....[0]....
	.align		4
.L_11:
        /*0018*/ 	.word	index@(vprintf)


	//----- nvinfo : EIATTR_MERCURY_ISA_VERSION
	.align		4
.L_12:
        /*001c*/ 	.byte	0x03, 0x5f
        /*001e*/ 	.short	0x0101


	//----- nvinfo : EIATTR_INT_WARP_WIDE_INSTR_OFFSETS
	.align		4
        /*0020*/ 	.byte	0x04, 0x31
        /*0022*/ 	.short	(.L_14 - .L_13)


	//   ....[0]....
.L_13:
        /*0024*/ 	.word	0x000004e0


	//   ....[1]....
        /*0028*/ 	.word	0x00000530


	//   ....[2]....
        /*002c*/ 	.word	0x00000570


	//----- nvinfo : EIATTR_COOP_GROUP_MASK_REGIDS
	.align		4
.L_14:
        /*0030*/ 	.byte	0x04, 0x29
        /*0032*/ 	.short	(.L_16 - .L_15)


	//   ....[0]....
.L_15:
        /*0034*/ 	.word	0xffffffff


	//   ....[1]....
        /*0038*/ 	.word	0xffffffff


	//   ....[2]....
        /*003c*/ 	.word	0xffffffff


	//   ....[3]....
        /*0040*/ 	.word	0x0500000f


	//   ....[4]....
        /*0044*/ 	.word	0x0500000f


	//   ....[5]....
        /*0048*/ 	.word	0x0500000f


	//   ....[6]....
        /*004c*/ 	.word	0x0500000f


	//   ....[7]....
        /*0050*/ 	.word	0x0500000f


	//   ....[8]....
        /*0054*/ 	.word	0x0500000f


	//   ....[9]....
        /*0058*/ 	.word	0x0500000f


	//   ....[10]....
        /*005c*/ 	.word	0x0500000f


	//   ....[11]....
        /*0060*/ 	.word	0x0500000f


	//   ....[12]....
        /*0064*/ 	.word	0x0500000f


	//   ....[13]....
        /*0068*/ 	.word	0x0500000f


	//   ....[14]....
        /*006c*/ 	.word	0x0500000f


	//   ....[15]....
        /*0070*/ 	.word	0x0500000f


	//   ....[16]....
        /*0074*/ 	.word	0x0500000f


	//   ....[17]....
        /*0078*/ 	.word	0x0500000f


	//   ....[18]....
        /*007c*/ 	.word	0x0500000f


	//   ....[19]....
        /*0080*/ 	.word	0x0500000f


	//----- nvinfo : EIATTR_COOP_GROUP_INSTR_OFFSETS
	.align		4
.L_16:
        /*0084*/ 	.byte	0x04, 0x28
        /*0086*/ 	.short	(.L_18 - .L_17)


	//   ....[0]....
.L_17:
        /*0088*/ 	.word	0x000001c0


	//   ....[1]....
        /*008c*/ 	.word	0x00000230


	//   ....[2]....
        /*0090*/ 	.word	0x00000460


	//   ....[3]....
        /*0094*/ 	.word	0x000005d0


	//   ....[4]....
        /*0098*/ 	.word	0x00000640


	//   ....[5]....
        /*009c*/ 	.word	0x00000660


	//   ....[6]....
        /*00a0*/ 	.word	0x000006b0


	//   ....[7]....
        /*00a4*/ 	.word	0x000006d0


	//   ....[8]....
        /*00a8*/ 	.word	0x00000700


	//   ....[9]....
        /*00ac*/ 	.word	0x00000740


	//   ....[10]....
        /*00b0*/ 	.word	0x00000780


	//   ....[11]....
        /*00b4*/ 	.word	0x00000900


	//   ....[12]....
        /*00b8*/ 	.word	0x00000970


	//   ....[13]....
        /*00bc*/ 	.word	0x00000a10


	//   ....[14]....
        /*00c0*/ 	.word	0x00000a70


	//   ....[15]....
        /*00c4*/ 	.word	0x00000b00


	//   ....[16]....
        /*00c8*/ 	.word	0x00000b60


	//   ....[17]....
        /*00cc*/ 	.word	0x00000bf0


	//   ....[18]....
        /*00d0*/ 	.word	0x00000c50


	//   ....[19]....
        /*00d4*/ 	.word	0x00000ce0


	//----- nvinfo : EIATTR_VRC_CTA_INIT_COUNT
	.align		4
.L_18:
        /*00d8*/ 	.byte	0x02, 0x4a
	.zero		1
	.zero		1


	//----- nvinfo : EIATTR_SYSCALL_OFFSETS
	.align		4
        /*00dc*/ 	.byte	0x04, 0x46
        /*00de*/ 	.short	(.L_20 - .L_19)


	//   ....[0]....
.L_19:
        /*00e0*/ 	.word	0x00000370


	//   ....[1]....
        /*00e4*/ 	.word	0x00000420


	//   ....[2]....
        /*00e8*/ 	.word	0x00000880


	//----- nvinfo : EIATTR_EXIT_INSTR_OFFSETS
	.align		4
.L_20:
        /*00ec*/ 	.byte	0x04, 0x1c
        /*00ee*/ 	.short	(.L_22 - .L_21)


	//   ....[0]....
.L_21:
        /*00f0*/ 	.word	0x000007a0


	//   ....[1]....
        /*00f4*/ 	.word	0x00000890


	//----- nvinfo : EIATTR_CRS_STACK_SIZE
	.align		4
.L_22:
        /*00f8*/ 	.byte	0x04, 0x1e
        /*00fa*/ 	.short	(.L_24 - .L_23)
.L_23:
        /*00fc*/ 	.word	0x00000000


	//----- nvinfo : EIATTR_SW_WAR
	.align		4
.L_24:
        /*0100*/ 	.byte	0x04, 0x36
        /*0102*/ 	.short	(.L_26 - .L_25)
.L_25:
        /*0104*/ 	.word	0x00000008
.L_26:


//--------------------- .nv.callgraph             --------------------------
	.section	.nv.callgraph,"",@"SHT_CUDA_CALLGRAPH"
	.align	4
	.sectionentsize	8
	.align		4
        /*0000*/ 	.word	0x00000000
	.align		4
        /*0004*/ 	.word	0xffffffff
	.align		4
        /*0008*/ 	.word	index@(_Z8cgkernelv)
	.align		4
        /*000c*/ 	.word	index@(vprintf)
	.align		4
        /*0010*/ 	.word	0x00000000
	.align		4
        /*0014*/ 	.word	0xfffffffe
	.align		4
        /*0018*/ 	.word	0x00000000
	.align		4
        /*001c*/ 	.word	0xfffffffd
	.align		4
        /*0020*/ 	.word	0x00000000
	.align		4
        /*0024*/ 	.word	0xfffffffc


//--------------------- .nv.constant4             --------------------------
	.section	.nv.constant4,"a",@progbits
	.align	8
	.align		8
.nv.constant4:
        /*0000*/ 	.dword	vprintf
	.align		8
        /*0008*/ 	.dword	$str
	.align		8
        /*0010*/ 	.dword	$str$1
	.align		8
        /*0018*/ 	.dword	$str$2


//--------------------- .text._Z8cgkernelv        --------------------------
	.section	.text._Z8cgkernelv,"ax",@progbits
	.align	128
        .global         _Z8cgkernelv
        .type           _Z8cgkernelv,@function
        .size           _Z8cgkernelv,(.L_x_28 - _Z8cgkernelv)
        .other          _Z8cgkernelv,@"STO_CUDA_ENTRY STV_DEFAULT"
_Z8cgkernelv:
.text._Z8cgkernelv:
[----:B------:R-:W0:Y:S01]  /*0000*/  LDC R1, c[0x0][0x37c] ;  /* 0x0000df00ff017b82 */ /* 0x000e220000000800 */
[----:B------:R-:W1:Y:S01]  /*0010*/  LDCU UR6, c[0x0][0x2fc] ;  /* 0x00005f80ff0677ac */ /* 0x000e620008000800 */
[----:B------:R-:W2:Y:S01]  /*0020*/  S2R R0, SR_TID.Y ;  /* 0x0000000000007919 */ /* 0x000ea20000002200 */
[----:B0-----:R-:W-:Y:S01]  /*0030*/  VIADD R1, R1, 0xfffffff0 ;  /* 0xfffffff001017836 */ /* 0x001fe20000000000 */
[----:B------:R-:W0:Y:S01]  /*0040*/  LDCU UR7, c[0x0][0x360] ;  /* 0x00006c00ff0777ac */ /* 0x000e220008000800 */
[----:B------:R-:W2:Y:S01]  /*0050*/  S2R R5, SR_TID.Z ;  /* 0x0000000000057919 */ /* 0x000ea20000002300 */
[----:B------:R-:W0:Y:S02]  /*0060*/  LDCU UR8, c[0x0][0x364] ;  /* 0x00006c80ff0877ac */ /* 0x000e240008000800 */
[----:B------:R-:W3:Y:S01]  /*0070*/  LDC R19, c[0x0][0x368] ;  /* 0x0000da00ff137b82 */ /* 0x000ee20000000800 */
[----:B------:R-:W4:Y:S01]  /*0080*/  S2R R3, SR_TID.X ;  /* 0x0000000000037919 */ /* 0x000f220000002100 */
[----:B------:R-:W5:Y:S01]  /*0090*/  LDCU UR5, c[0x0][0x2f8] ;  /* 0x00005f00ff0577ac */ /* 0x000f620008000800 */
[----:B0-----:R-:W-:Y:S01]  /*00a0*/  UIMAD UR4, UR7, UR8, URZ ;  /* 0x00000008070472a4 */ /* 0x001fe2000f8e02ff */
[----:B-----5:R-:W-:-:S05]  /*00b0*/  IADD3 R16, P0, PT, R1, UR5, RZ ;  /* 0x0000000501107c10 */ /* 0x020fca000ff1e0ff */
[----:B---3--:R-:W-:Y:S02]  /*00c0*/  IMAD R19, R19, UR4, RZ ;  /* 0x0000000413137c24 */ /* 0x008fe4000f8e02ff */
[----:B--2---:R-:W-:-:S03]  /*00d0*/  IMAD R0, R5, UR8, R0 ;  /* 0x0000000805007c24 */ /* 0x004fc6000f8e0200 */
[----:B------:R-:W-:Y:S01]  /*00e0*/  ISETP.GE.U32.AND P2, PT, R19, 0x2, PT ;  /* 0x000000021300780c */ /* 0x000fe20003f46070 */
[----:B------:R-:W-:-:S04]  /*00f0*/  IMAD R0, R0, UR7, RZ ;  /* 0x0000000700007c24 */ /* 0x000fc8000f8e02ff */
[C---:B----4-:R-:W-:Y:S01]  /*0100*/  IMAD.IADD R18, R0.reuse, 0x1, R3 ;  /* 0x0000000100127824 */ /* 0x050fe200078e0203 */
[----:B------:R-:W-:-:S03]  /*0110*/  LOP3.LUT P1, RZ, R0, R3, RZ, 0xfc, !PT ;  /* 0x0000000300ff7212 */ /* 0x000fc6000782fcff */
[----:B------:R-:W-:-:S04]  /*0120*/  IMAD.MOV.U32 R0, RZ, RZ, R18 ;  /* 0x000000ffff007224 */ /* 0x000fc800078e0012 */
[----:B-1----:R-:W-:Y:S06]  /*0130*/  @!P2 BRA `(.L_x_0) ;  /* 0x000000000044a947 */ /* 0x002fec0003800000 */
[----:B------:R-:W0:Y:S01]  /*0140*/  S2UR UR5, SR_CgaCtaId ;  /* 0x00000000000579c3 */ /* 0x000e220000008800 */
[----:B------:R-:W-:Y:S01]  /*0150*/  UMOV UR4, 0x400 ;  /* 0x0000040000047882 */ /* 0x000fe20000000000 */
[----:B------:R-:W-:Y:S01]  /*0160*/  IMAD.MOV.U32 R2, RZ, RZ, R19 ;  /* 0x000000ffff027224 */ /* 0x000fe200078e0013 */
[----:B------:R-:W-:Y:S01]  /*0170*/  MOV R0, R18 ;  /* 0x0000001200007202 */ /* 0x000fe20000000f00 */
[----:B0-----:R-:W-:-:S06]  /*0180*/  ULEA UR4, UR5, UR4, 0x18 ;  /* 0x0000000405047291 */ /* 0x001fcc000f8ec0ff */
[----:B------:R-:W-:-:S07]  /*0190*/  LEA R3, R18, UR4, 0x2 ;  /* 0x0000000412037c11 */ /* 0x000fce000f8e10ff */
.L_x_1:
[----:B------:R-:W-:Y:S01]  /*01a0*/  SHF.R.U32.HI R6, RZ, 0x1, R2 ;  /* 0x00000001ff067819 */ /* 0x000fe20000011602 */
[----:B------:R-:W-:Y:S01]  /*01b0*/  STS [R3], R0 ;  /* 0x0000000003007388 */ /* 0x000fe20000000800 */
[----:B------:R-:W-:Y:S02]  /*01c0*/  BAR.SYNC.DEFER_BLOCKING 0x0 ;  /* 0x0000000000007b1d */ /* 0x000fe40000010000 */
[----:B------:R-:W-:Y:S02]  /*01d0*/  ISETP.GT.U32.AND P2, PT, R6, R18, PT ;  /* 0x000000120600720c */ /* 0x000fe40003f44070 */
[----:B------:R-:W-:Y:S01]  /*01e0*/  ISETP.GT.U32.AND P3, PT, R2, 0x3, PT ;  /* 0x000000030200780c */ /* 0x000fe20003f64070 */
[----:B------:R-:W-:-:S10]  /*01f0*/  IMAD.MOV.U32 R2, RZ, RZ, R6 ;  /* 0x000000ffff027224 */ /* 0x000fd400078e0006 */
[----:B------:R-:W-:-:S05]  /*0200*/  @P2 IMAD R4, R6, 0x4, R3 ;  /* 0x0000000406042824 */ /* 0x000fca00078e0203 */
[----:B------:R-:W0:Y:S02]  /*0210*/  @P2 LDS R5, [R4] ;  /* 0x0000000004052984 */ /* 0x000e240000000800 */
[----:B0-----:R-:W-:Y:S01]  /*0220*/  @P2 IMAD.IADD R0, R0, 0x1, R5 ;  /* 0x0000000100002824 */ /* 0x001fe200078e0205 */
[----:B------:R-:W-:Y:S06]  /*0230*/  BAR.SYNC.DEFER_BLOCKING 0x0 ;  /* 0x0000000000007b1d */ /* 0x000fec0000010000 */
[----:B------:R-:W-:Y:S05]  /*0240*/  @P3 BRA `(.L_x_1) ;  /* 0xfffffffc00d43947 */ /* 0x000fea000383ffff */
.L_x_0:
[----:B------:R-:W-:Y:S01]  /*0250*/  IADD3.X R2, PT, PT, RZ, UR6, RZ, P0, !PT ;  /* 0x00000006ff027c10 */ /* 0x000fe200087fe4ff */
[----:B------:R-:W-:Y:S04]  /*0260*/  BSSY.RECONVERGENT B6, `(.L_x_2) ;  /* 0x000001d000067945 */ /* 0x000fe80003800200 */
[----:B------:R-:W-:Y:S05]  /*0270*/  @P1 BRA `(.L_x_3) ;  /* 0x00000000006c1947 */ /* 0x000fea0003800000 */
[C---:B------:R-:W-:Y:S01]  /*0280*/  VIADD R8, R19.reuse, 0xffffffff ;  /* 0xffffffff13087836 */ /* 0x040fe20000000000 */
[----:B------:R-:W-:Y:S01]  /*0290*/  ISETP.NE.AND P0, PT, R18, RZ, PT ;  /* 0x000000ff1200720c */ /* 0x000fe20003f05270 */
[----:B------:R-:W0:Y:S01]  /*02a0*/  LDCU.64 UR4, c[0x4][0x8] ;  /* 0x01000100ff0477ac */ /* 0x000e220008000a00 */
[----:B------:R-:W-:Y:S01]  /*02b0*/  MOV R17, 0x0 ;  /* 0x0000000000117802 */ /* 0x000fe20000000f00 */
[----:B------:R-:W-:Y:S01]  /*02c0*/  IMAD R3, R19, R8, RZ ;  /* 0x0000000813037224 */ /* 0x000fe200078e02ff */
[----:B------:R-:W-:Y:S01]  /*02d0*/  SEL R9, R0, 0xffffffff, !P0 ;  /* 0xffffffff00097807 */ /* 0x000fe20004000000 */
[----:B------:R-:W-:Y:S01]  /*02e0*/  IMAD.MOV.U32 R7, RZ, RZ, R2 ;  /* 0x000000ffff077224 */ /* 0x000fe200078e0002 */
[----:B------:R1:W2:Y:S01]  /*02f0*/  LDC.64 R10, c[0x4][R17] ;  /* 0x01000000110a7b82 */ /* 0x0002a20000000a00 */
[----:B------:R-:W-:Y:S02]  /*0300*/  MOV R6, R16 ;  /* 0x0000001000067202 */ /* 0x000fe40000000f00 */
[----:B------:R-:W-:Y:S01]  /*0310*/  SHF.R.U32.HI R0, RZ, 0x1, R3 ;  /* 0x00000001ff007819 */ /* 0x000fe20000011603 */
[----:B------:R1:W-:Y:S04]  /*0320*/  STL.64 [R1], R8 ;  /* 0x0000000801007387 */ /* 0x0003e80000100a00 */
[----:B------:R1:W-:Y:S01]  /*0330*/  STL [R1+0x8], R0 ;  /* 0x0000080001007387 */ /* 0x0003e20000100800 */
[----:B0-----:R-:W-:-:S02]  /*0340*/  IMAD.U32 R4, RZ, RZ, UR4 ;  /* 0x00000004ff047e24 */ /* 0x001fc4000f8e00ff */
[----:B------:R-:W-:-:S07]  /*0350*/  IMAD.U32 R5, RZ, RZ, UR5 ;  /* 0x00000005ff057e24 */ /* 0x000fce000f8e00ff */
[----:B------:R-:W-:-:S07]  /*0360*/  LEPC R20, `(.L_x_4) ;  /* 0x000000001014794e */ /* 0x000fce0000000000 */
[----:B-12---:R-:W-:Y:S05]  /*0370*/  CALL.ABS.NOINC R10 ;  /* 0x000000000a007343 */ /* 0x006fea0003c00000 */
.L_x_4:
[----:B------:R-:W-:Y:S01]  /*0380*/  SHF.R.U32.HI R8, RZ, 0x4, R19 ;  /* 0x00000004ff087819 */ /* 0x000fe20000011613 */
[----:B------:R-:W-:Y:S01]  /*0390*/  IMAD.MOV.U32 R9, RZ, RZ, 0x10 ;  /* 0x00000010ff097424 */ /* 0x000fe200078e00ff */
[----:B------:R0:W1:Y:S01]  /*03a0*/  LDC.64 R10, c[0x4][R17] ;  /* 0x01000000110a7b82 */ /* 0x0000620000000a00 */
[----:B------:R-:W2:Y:S01]  /*03b0*/  LDCU.64 UR4, c[0x4][0x10] ;  /* 0x01000200ff0477ac */ /* 0x000ea20008000a00 */
[----:B------:R-:W-:Y:S02]  /*03c0*/  IMAD.MOV.U32 R6, RZ, RZ, R16 ;  /* 0x000000ffff067224 */ /* 0x000fe400078e0010 */
[----:B------:R0:W-:Y:S01]  /*03d0*/  STL.64 [R1], R8 ;  /* 0x0000000801007387 */ /* 0x0001e20000100a00 */
[----:B------:R-:W-:Y:S02]  /*03e0*/  IMAD.MOV.U32 R7, RZ, RZ, R2 ;  /* 0x000000ffff077224 */ /* 0x000fe400078e0002 */
[----:B--2---:R-:W-:Y:S01]  /*03f0*/  IMAD.U32 R4, RZ, RZ, UR4 ;  /* 0x00000004ff047e24 */ /* 0x004fe2000f8e00ff */
[----:B0-----:R-:W-:-:S07]  /*0400*/  MOV R5, UR5 ;  /* 0x0000000500057c02 */ /* 0x001fce0008000f00 */
[----:B------:R-:W-:-:S07]  /*0410*/  LEPC R20, `(.L_x_3) ;  /* 0x000000001014794e */ /* 0x000fce0000000000 */
[----:B-1----:R-:W-:Y:S05]  /*0420*/  CALL.ABS.NOINC R10 ;  /* 0x000000000a007343 */ /* 0x002fea0003c00000 */
.L_x_3:
[----:B------:R-:W-:Y:S05]  /*0430*/  BSYNC.RECONVERGENT B6 ;  /* 0x0000000000067941 */ /* 0x000fea0003800200 */
.L_x_2:
[----:B------:R-:W-:-:S03]  /*0440*/  UMOV UR4, 0xffffffff ;  /* 0xffffffff00047882 */ /* 0x000fc60000000000 */
[----:B------:R-:W-:Y:S05]  /*0450*/  BRA.DIV UR4, `(.L_x_5) ;  /* 0x0000000604107947 */ /* 0x000fea000b800000 */
[----:B------:R-:W-:Y:S06]  /*0460*/  BAR.SYNC.DEFER_BLOCKING 0x0 ;  /* 0x0000000000007b1d */ /* 0x000fec0000010000 */
.L_x_9:
[----:B------:R-:W0:Y:S01]  /*0470*/  S2R R15, SR_LANEID ;  /* 0x00000000000f7919 */ /* 0x000e220000000000 */
[----:B------:R-:W1:Y:S01]  /*0480*/  S2UR UR5, SR_CgaCtaId ;  /* 0x00000000000579c3 */ /* 0x000e620000008800 */
[----:B------:R-:W-:Y:S01]  /*0490*/  IMAD.MOV.U32 R0, RZ, RZ, 0xffff ;  /* 0x0000ffffff007424 */ /* 0x000fe200078e00ff */
[----:B------:R-:W-:Y:S01]  /*04a0*/  UMOV UR4, 0x400 ;  /* 0x0000040000047882 */ /* 0x000fe20000000000 */
[----:B------:R-:W2:Y:S01]  /*04b0*/  S2R R4, SR_LTMASK ;  /* 0x0000000000047919 */ /* 0x000ea20000003900 */
[----:B------:R-:W-:Y:S01]  /*04c0*/  LOP3.LUT R5, R18, 0xf, RZ, 0xc0, !PT ;  /* 0x0000000f12057812 */ /* 0x000fe200078ec0ff */
[----:B-1----:R-:W-:-:S03]  /*04d0*/  ULEA UR4, UR5, UR4, 0x18 ;  /* 0x0000000405047291 */ /* 0x002fc6000f8ec0ff */
[----:B------:R-:W-:Y:S01]  /*04e0*/  VOTEU.ANY UR5, UPT, PT ;  /* 0x0000000000057886 */ /* 0x000fe200038e0100 */
[----:B0-----:R-:W-:-:S04]  /*04f0*/  LOP3.LUT R15, R15, 0xfffffff0, RZ, 0xc0, !PT ;  /* 0xfffffff00f0f7812 */ /* 0x001fc800078ec0ff */
[----:B------:R-:W-:Y:S02]  /*0500*/  SHF.L.U32 R15, R0, R15, RZ ;  /* 0x0000000f000f7219 */ /* 0x000fe400000006ff */
[----:B------:R-:W-:Y:S02]  /*0510*/  SHF.L.U32 R0, R18, 0x2, RZ ;  /* 0x0000000212007819 */ /* 0x000fe400000006ff */
[----:B--2---:R-:W-:Y:S01]  /*0520*/  LOP3.LUT R4, R15, R4, RZ, 0xc0, !PT ;  /* 0x000000040f047212 */ /* 0x004fe200078ec0ff */
[----:B------:R-:W0:Y:S01]  /*0530*/  MATCH.ANY R6, R15 ;  /* 0x000000000f0673a1 */ /* 0x000e2200000e8000 */
[----:B------:R-:W-:Y:S02]  /*0540*/  LOP3.LUT R0, R0, 0xffffffc0, RZ, 0xc0, !PT ;  /* 0xffffffc000007812 */ /* 0x000fe400078ec0ff */
[----:B------:R-:W1:Y:S03]  /*0550*/  POPC R7, R4 ;  /* 0x0000000400077309 */ /* 0x000e660000000000 */
[----:B------:R-:W-:-:S02]  /*0560*/  VIADD R0, R0, UR4 ;  /* 0x0000000400007c36 */ /* 0x000fc40008000000 */
[----:B------:R-:W2:Y:S02]  /*0570*/  REDUX.OR UR4, R15 ;  /* 0x000000000f0473c4 */ /* 0x000ea40000004000 */
[----:B-1----:R-:W-:-:S05]  /*0580*/  IMAD R0, R7, 0x4, R0 ;  /* 0x0000000407007824 */ /* 0x002fca00078e0200 */
[----:B------:R1:W-:Y:S01]  /*0590*/  STS [R0], R5 ;  /* 0x0000000500007388 */ /* 0x0003e20000000800 */
[----:B0-----:R-:W-:-:S13]  /*05a0*/  LOP3.LUT P0, RZ, R15, UR5, R6, 0x40, !PT ;  /* 0x000000050fff7c12 */ /* 0x001fda000f804006 */
[----:B-12---:R-:W-:Y:S05]  /*05b0*/  @!P0 BRA.DIV UR4, `(.L_x_6) ;  /* 0x0000000204e08947 */ /* 0x006fea000b800000 */
[C---:B------:R-:W-:Y:S01]  /*05c0*/  ISETP.GT.U32.AND P0, PT, R7.reuse, 0x7, PT ;  /* 0x000000070700780c */ /* 0x040fe20003f04070 */
[----:B------:R-:W-:Y:S01]  /*05d0*/  NOP ;  /* 0x0000000000007918 */ /* 0x000fe20000000000 */
[----:B------:R-:W-:Y:S01]  /*05e0*/  ISETP.GT.U32.AND P1, PT, R7, 0x3, PT ;  /* 0x000000030700780c */ /* 0x000fe20003f24070 */
[----:B------:R-:W-:Y:S02]  /*05f0*/  IMAD.MOV.U32 R3, RZ, RZ, R5 ;  /* 0x000000ffff037224 */ /* 0x000fe400078e0005 */
[----:B------:R-:W-:-:S08]  /*0600*/  IMAD.MOV.U32 R10, RZ, RZ, -0x1 ;  /* 0xffffffffff0a7424 */ /* 0x000fd000078e00ff */
[----:B------:R-:W0:Y:S02]  /*0610*/  @!P0 LDS R6, [R0+0x20] ;  /* 0x0000200000068984 */ /* 0x000e240000000800 */
[----:B0-----:R-:W-:-:S05]  /*0620*/  @!P0 IADD3 R6, PT, PT, R5, R6, RZ ;  /* 0x0000000605068210 */ /* 0x001fca0007ffe0ff */
[----:B------:R-:W-:Y:S01]  /*0630*/  @!P0 IMAD.MOV.U32 R3, RZ, RZ, R6 ;  /* 0x000000ffff038224 */ /* 0x000fe200078e0006 */
[----:B------:R-:W-:-:S04]  /*0640*/  NOP ;  /* 0x0000000000007918 */ /* 0x000fc80000000000 */
[----:B------:R-:W-:Y:S01]  /*0650*/  STS [R0], R3 ;  /* 0x0000000300007388 */ /* 0x000fe20000000800 */
[----:B------:R-:W-:-:S03]  /*0660*/  NOP ;  /* 0x0000000000007918 */ /* 0x000fc60000000000 */
[----:B------:R-:W0:Y:S01]  /*0670*/  @!P1 LDS R6, [R0+0x10] ;  /* 0x0000100000069984 */ /* 0x000e220000000800 */
[----:B------:R-:W-:Y:S01]  /*0680*/  ISETP.GT.U32.AND P0, PT, R7, 0x1, PT ;  /* 0x000000010700780c */ /* 0x000fe20003f04070 */
[----:B0-----:R-:W-:-:S04]  /*0690*/  @!P1 IMAD.IADD R6, R3, 0x1, R6 ;  /* 0x0000000103069824 */ /* 0x001fc800078e0206 */
[----:B------:R-:W-:Y:S01]  /*06a0*/  @!P1 IMAD.MOV.U32 R3, RZ, RZ, R6 ;  /* 0x000000ffff039224 */ /* 0x000fe200078e0006 */
[----:B------:R-:W-:-:S04]  /*06b0*/  NOP ;  /* 0x0000000000007918 */ /* 0x000fc80000000000 */
[----:B------:R-:W-:Y:S01]  /*06c0*/  STS [R0], R3 ;  /* 0x0000000300007388 */ /* 0x000fe20000000800 */
[----:B------:R-:W-:-:S03]  /*06d0*/  NOP ;  /* 0x0000000000007918 */ /* 0x000fc60000000000 */
[----:B------:R-:W0:Y:S01]  /*06e0*/  @!P0 LDS R6, [R0+0x8] ;  /* 0x0000080000068984 */ /* 0x000e220000000800 */
[----:B------:R-:W-:Y:S01]  /*06f0*/  ISETP.NE.AND P1, PT, R4, RZ, PT ;  /* 0x000000ff0400720c */ /* 0x000fe20003f25270 */
[----:B------:R-:W-:Y:S01]  /*0700*/  NOP ;  /* 0x0000000000007918 */ /* 0x000fe20000000000 */
[----:B0-----:R-:W-:-:S05]  /*0710*/  @!P0 IADD3 R6, PT, PT, R3, R6, RZ ;  /* 0x0000000603068210 */ /* 0x001fca0007ffe0ff */
[----:B------:R-:W-:-:S05]  /*0720*/  @!P0 IMAD.MOV.U32 R3, RZ, RZ, R6 ;  /* 0x000000ffff038224 */ /* 0x000fca00078e0006 */
[----:B------:R-:W-:Y:S01]  /*0730*/  STS [R0], R3 ;  /* 0x0000000300007388 */ /* 0x000fe20000000800 */
[----:B------:R-:W-:-:S03]  /*0740*/  NOP ;  /* 0x0000000000007918 */ /* 0x000fc60000000000 */
[----:B------:R-:W0:Y:S02]  /*0750*/  @!P1 LDS R4, [R0+0x4] ;  /* 0x0000040000049984 */ /* 0x000e240000000800 */
[----:B0-----:R-:W-:-:S05]  /*0760*/  @!P1 IMAD.IADD R4, R4, 0x1, R3 ;  /* 0x0000000104049824 */ /* 0x001fca00078e0203 */
[----:B------:R-:W-:Y:S01]  /*0770*/  @!P1 MOV R10, R4 ;  /* 0x00000004000a9202 */ /* 0x000fe20000000f00 */
[----:B------:R-:W-:-:S06]  /*0780*/  NOP ;  /* 0x0000000000007918 */ /* 0x000fcc0000000000 */
.L_x_26:
[----:B------:R-:W-:-:S13]  /*0790*/  ISETP.NE.AND P0, PT, R5, RZ, PT ;  /* 0x000000ff0500720c */ /* 0x000fda0003f05270 */
[----:B------:R-:W-:Y:S05]  /*07a0*/  @P0 EXIT ;  /* 0x000000000000094d */ /* 0x000fea0003800000 */
[----:B------:R-:W-:Y:S01]  /*07b0*/  SHF.R.U32.HI R9, RZ, 0x4, R18 ;  /* 0x00000004ff097819 */ /* 0x000fe20000011612 */
[----:B------:R-:W-:Y:S01]  /*07c0*/  IMAD.MOV.U32 R8, RZ, RZ, 0x10 ;  /* 0x00000010ff087424 */ /* 0x000fe200078e00ff */
[----:B------:R-:W-:Y:S01]  /*07d0*/  MOV R0, 0x0 ;  /* 0x0000000000007802 */ /* 0x000fe20000000f00 */
[----:B------:R-:W-:Y:S01]  /*07e0*/  IMAD.MOV.U32 R11, RZ, RZ, 0x78 ;  /* 0x00000078ff0b7424 */ /* 0x000fe200078e00ff */
[----:B------:R-:W-:Y:S01]  /*07f0*/  LOP3.LUT R9, R9, 0xffff, RZ, 0xc0, !PT ;  /* 0x0000ffff09097812 */ /* 0x000fe200078ec0ff */
[----:B------:R-:W0:Y:S01]  /*0800*/  LDCU.64 UR4, c[0x4][0x18] ;  /* 0x01000300ff0477ac */ /* 0x000e220008000a00 */
[----:B------:R1:W2:Y:S01]  /*0810*/  LDC.64 R12, c[0x4][R0] ;  /* 0x01000000000c7b82 */ /* 0x0002a20000000a00 */
[----:B------:R-:W-:Y:S02]  /*0820*/  IMAD.MOV.U32 R6, RZ, RZ, R16 ;  /* 0x000000ffff067224 */ /* 0x000fe400078e0010 */
[----:B------:R1:W-:Y:S01]  /*0830*/  STL.128 [R1], R8 ;  /* 0x0000000801007387 */ /* 0x0003e20000100c00 */
[----:B------:R-:W-:-:S02]  /*0840*/  IMAD.MOV.U32 R7, RZ, RZ, R2 ;  /* 0x000000ffff077224 */ /* 0x000fc400078e0002 */
[----:B0-----:R-:W-:Y:S01]  /*0850*/  IMAD.U32 R4, RZ, RZ, UR4 ;  /* 0x00000004ff047e24 */ /* 0x001fe2000f8e00ff */
[----:B------:R-:W-:-:S07]  /*0860*/  MOV R5, UR5 ;  /* 0x0000000500057c02 */ /* 0x000fce0008000f00 */
[----:B------:R-:W-:-:S07]  /*0870*/  LEPC R20, `(.L_x_7) ;  /* 0x000000001014794e */ /* 0x000fce0000000000 */
[----:B-12---:R-:W-:Y:S05]  /*0880*/  CALL.ABS.NOINC R12 ;  /* 0x000000000c007343 */ /* 0x006fea0003c00000 */
.L_x_7:
[----:B------:R-:W-:Y:S05]  /*0890*/  EXIT ;  /* 0x000000000000794d */ /* 0x000fea0003800000 */
.L_x_5:
[----:B------:R-:W-:Y:S02]  /*08a0*/  HFMA2 R13, -RZ, RZ, 0, 0 ;  /* 0x00000000ff0d7431 */ /* 0x000fe400000001ff */
[----:B------:R-:W-:Y:S02]  /*08b0*/  IMAD.MOV.U32 R14, RZ, RZ, 0x0 ;  /* 0x00000000ff0e7424 */ /* 0x000fe400078e00ff */
[----:B------:R-:W-:-:S07]  /*08c0*/  IMAD.MOV.U32 R15, RZ, RZ, -0x1 ;  /* 0xffffffffff0f7424 */ /* 0x000fce00078e00ff */
[----:B------:R-:W-:Y:S05]  /*08d0*/  WARPSYNC.COLLECTIVE.ALL `(.L_x_8) ;  /* 0x0000000000147948 */ /* 0x000fea0003c00000 */
[----:B------:R-:W-:-:S04]  /*08e0*/  SHF.L.U32 R13, R13, 0x10, RZ ;  /* 0x000000100d0d7819 */ /* 0x000fc800000006ff */
[----:B------:R-:W-:-:S05]  /*08f0*/  LOP3.LUT R13, R13, 0xf, R14, 0xf8, !PT ;  /* 0x0000000f0d0d7812 */ /* 0x000fca00078ef80e */
[----:B------:R0:W-:Y:S02]  /*0900*/  BAR.SYNC.DEFER_BLOCKING R13, R13 ;  /* 0x0000000d0000731d */ /* 0x0001e40000010000 */
[----:B0-----:R-:W-:-:S04]  /*0910*/  SHF.R.U32 R13, R13, 0x10, RZ ;  /* 0x000000100d0d7819 */ /* 0x001fc800000016ff */
[----:B------:R-:W-:Y:S05]  /*0920*/  ENDCOLLECTIVE ;  /* 0x000000000000791b */ /* 0x000fea0003800000 */
.L_x_8:
[----:B------:R-:W-:Y:S05]  /*0930*/  BRA `(.L_x_9) ;  /* 0xfffffff800cc7947 */ /* 0x000fea000383ffff */
.L_x_6:
[----:B------:R-:W-:Y:S01]  /*0940*/  BSSY B0, `(.L_x_10) ;  /* 0x0000005000007945 */ /* 0x000fe20003800000 */
[----:B------:R-:W-:-:S13]  /*0950*/  ISETP.GT.U32.AND P0, PT, R7, 0x7, PT ;  /* 0x000000070700780c */ /* 0x000fda0003f04070 */
[----:B------:R-:W-:Y:S05]  /*0960*/  WARPSYNC.COLLECTIVE R15, `(.L_x_11) ;  /* 0x000000000f087348 */ /* 0x000fea0003c00000 */
[----:B------:R-:W-:Y:S01]  /*0970*/  NOP ;  /* 0x0000000000007918 */ /* 0x000fe20000000000 */
[----:B------:R-:W-:Y:S05]  /*0980*/  ENDCOLLECTIVE ;  /* 0x000000000000791b */ /* 0x000fea0003800000 */
.L_x_11:
[----:B------:R-:W-:Y:S05]  /*0990*/  BSYNC B0 ;  /* 0x0000000000007941 */ /* 0x000fea0003800000 */
.L_x_10:
[----:B------:R-:W0:Y:S01]  /*09a0*/  @!P0 LDS R6, [R0+0x20] ;  /* 0x0000200000068984 */ /* 0x000e220000000800 */
[----:B------:R-:W-:Y:S01]  /*09b0*/  BSSY B0, `(.L_x_12) ;  /* 0x0000008000007945 */ /* 0x000fe20003800000 */
[----:B------:R-:W-:Y:S01]  /*09c0*/  IMAD.MOV.U32 R3, RZ, RZ, R5 ;  /* 0x000000ffff037224 */ /* 0x000fe200078e0005 */
[----:B------:R-:W-:Y:S01]  /*09d0*/  ISETP.GT.U32.AND P1, PT, R7, 0x3, PT ;  /* 0x000000030700780c */ /* 0x000fe20003f24070 */
[----:B0-----:R-:W-:-:S05]  /*09e0*/  @!P0 IMAD.IADD R6, R5, 0x1, R6 ;  /* 0x0000000105068824 */ /* 0x001fca00078e0206 */
[----:B------:R-:W-:-:S07]  /*09f0*/  @!P0 MOV R3, R6 ;  /* 0x0000000600038202 */ /* 0x000fce0000000f00 */
[----:B------:R-:W-:Y:S05]  /*0a00*/  WARPSYNC.COLLECTIVE R15, `(.L_x_13) ;  /* 0x000000000f087348 */ /* 0x000fea0003c00000 */
[----:B------:R-:W-:Y:S01]  /*0a10*/  NOP ;  /* 0x0000000000007918 */ /* 0x000fe20000000000 */
[----:B------:R-:W-:Y:S05]  /*0a20*/  ENDCOLLECTIVE ;  /* 0x000000000000791b */ /* 0x000fea0003800000 */
.L_x_13:
[----:B------:R-:W-:Y:S05]  /*0a30*/  BSYNC B0 ;  /* 0x0000000000007941 */ /* 0x000fea0003800000 */
.L_x_12:
[----:B------:R0:W-:Y:S01]  /*0a40*/  STS [R0], R3 ;  /* 0x0000000300007388 */ /* 0x0001e20000000800 */
[----:B------:R-:W-:Y:S01]  /*0a50*/  BSSY B0, `(.L_x_14) ;  /* 0x0000004000007945 */ /* 0x000fe20003800000 */
[----:B0-----:R-:W-:Y:S05]  /*0a60*/  WARPSYNC.COLLECTIVE R15, `(.L_x_15) ;  /* 0x000000000f087348 */ /* 0x001fea0003c00000 */
[----:B------:R-:W-:Y:S01]  /*0a70*/  NOP ;  /* 0x0000000000007918 */ /* 0x000fe20000000000 */
[----:B0-----:R-:W-:Y:S05]  /*0a80*/  ENDCOLLECTIVE ;  /* 0x000000000000791b */ /* 0x001fea0003800000 */
.L_x_15:
[----:B------:R-:W-:Y:S05]  /*0a90*/  BSYNC B0 ;  /* 0x0000000000007941 */ /* 0x000fea0003800000 */
.L_x_14:
[----:B------:R-:W0:Y:S01]  /*0aa0*/  @!P1 LDS R6, [R0+0x10] ;  /* 0x0000100000069984 */ /* 0x000e220000000800 */
[----:B------:R-:W-:Y:S01]  /*0ab0*/  BSSY B0, `(.L_x_16) ;  /* 0x0000007000007945 */ /* 0x000fe20003800000 */
[----:B------:R-:W-:Y:S01]  /*0ac0*/  ISETP.GT.U32.AND P0, PT, R7, 0x1, PT ;  /* 0x000000010700780c */ /* 0x000fe20003f04070 */
[----:B0-----:R-:W-:-:S04]  /*0ad0*/  @!P1 IMAD.IADD R6, R3, 0x1, R6 ;  /* 0x0000000103069824 */ /* 0x001fc800078e0206 */
[----:B------:R-:W-:-:S08]  /*0ae0*/  @!P1 IMAD.MOV.U32 R3, RZ, RZ, R6 ;  /* 0x000000ffff039224 */ /* 0x000fd000078e0006 */
[----:B------:R-:W-:Y:S05]  /*0af0*/  WARPSYNC.COLLECTIVE R15, `(.L_x_17) ;  /* 0x000000000f087348 */ /* 0x000fea0003c00000 */
[----:B------:R-:W-:Y:S01]  /*0b00*/  NOP ;  /* 0x0000000000007918 */ /* 0x000fe20000000000 */
[----:B------:R-:W-:Y:S05]  /*0b10*/  ENDCOLLECTIVE ;  /* 0x000000000000791b */ /* 0x000fea0003800000 */
.L_x_17:
[----:B------:R-:W-:Y:S05]  /*0b20*/  BSYNC B0 ;  /* 0x0000000000007941 */ /* 0x000fea0003800000 */
.L_x_16:
[----:B------:R0:W-:Y:S01]  /*0b30*/  STS [R0], R3 ;  /* 0x0000000300007388 */ /* 0x0001e20000000800 */
[----:B------:R-:W-:Y:S01]  /*0b40*/  BSSY B0, `(.L_x_18) ;  /* 0x0000004000007945 */ /* 0x000fe20003800000 */
[----:B0-----:R-:W-:Y:S05]  /*0b50*/  WARPSYNC.COLLECTIVE R15, `(.L_x_19) ;  /* 0x000000000f087348 */ /* 0x001fea0003c00000 */
[----:B------:R-:W-:Y:S01]  /*0b60*/  NOP ;  /* 0x0000000000007918 */ /* 0x000fe20000000000 */
[----:B0-----:R-:W-:Y:S05]  /*0b70*/  ENDCOLLECTIVE ;  /* 0x000000000000791b */ /* 0x001fea0003800000 */
.L_x_19:
[----:B------:R-:W-:Y:S05]  /*0b80*/  BSYNC B0 ;  /* 0x0000000000007941 */ /* 0x000fea0003800000 */
.L_x_18:
[----:B------:R-:W0:Y:S01]  /*0b90*/  @!P0 LDS R6, [R0+0x8] ;  /* 0x0000080000068984 */ /* 0x000e220000000800 */
[----:B------:R-:W-:Y:S01]  /*0ba0*/  BSSY B0, `(.L_x_20) ;  /* 0x0000007000007945 */ /* 0x000fe20003800000 */
[----:B------:R-:W-:Y:S02]  /*0bb0*/  ISETP.NE.AND P1, PT, R4, RZ, PT ;  /* 0x000000ff0400720c */ /* 0x000fe40003f25270 */
[----:B0-----:R-:W-:-:S05]  /*0bc0*/  @!P0 IADD3 R6, PT, PT, R3, R6, RZ ;  /* 0x0000000603068210 */ /* 0x001fca0007ffe0ff */
[----:B------:R-:W-:-:S07]  /*0bd0*/  @!P0 IMAD.MOV.U32 R3, RZ, RZ, R6 ;  /* 0x000000ffff038224 */ /* 0x000fce00078e0006 */
[----:B------:R-:W-:Y:S05]  /*0be0*/  WARPSYNC.COLLECTIVE R15, `(.L_x_21) ;  /* 0x000000000f087348 */ /* 0x000fea0003c00000 */
[----:B------:R-:W-:Y:S01]  /*0bf0*/  NOP ;  /* 0x0000000000007918 */ /* 0x000fe20000000000 */
[----:B------:R-:W-:Y:S05]  /*0c00*/  ENDCOLLECTIVE ;  /* 0x000000000000791b */ /* 0x000fea0003800000 */
.L_x_21:
[----:B------:R-:W-:Y:S05]  /*0c10*/  BSYNC B0 ;  /* 0x0000000000007941 */ /* 0x000fea0003800000 */
.L_x_20:
[----:B------:R0:W-:Y:S01]  /*0c20*/  STS [R0], R3 ;  /* 0x0000000300007388 */ /* 0x0001e20000000800 */
[----:B------:R-:W-:Y:S01]  /*0c30*/  BSSY B0, `(.L_x_22) ;  /* 0x0000004000007945 */ /* 0x000fe20003800000 */
[----:B0-----:R-:W-:Y:S05]  /*0c40*/  WARPSYNC.COLLECTIVE R15, `(.L_x_23) ;  /* 0x000000000f087348 */ /* 0x001fea0003c00000 */
[----:B------:R-:W-:Y:S01]  /*0c50*/  NOP ;  /* 0x0000000000007918 */ /* 0x000fe20000000000 */
[----:B0-----:R-:W-:Y:S05]  /*0c60*/  ENDCOLLECTIVE ;  /* 0x000000000000791b */ /* 0x001fea0003800000 */
.L_x_23:
[----:B------:R-:W-:Y:S05]  /*0c70*/  BSYNC B0 ;  /* 0x0000000000007941 */ /* 0x000fea0003800000 */
.L_x_22:
[----:B------:R-:W0:Y:S01]  /*0c80*/  @!P1 LDS R4, [R0+0x4] ;  /* 0x0000040000049984 */ /* 0x000e220000000800 */
[----:B------:R-:W-:Y:S01]  /*0c90*/  BSSY B0, `(.L_x_24) ;  /* 0x0000007000007945 */ /* 0x000fe20003800000 */
[----:B------:R-:W-:Y:S01]  /*0ca0*/  IMAD.MOV.U32 R10, RZ, RZ, -0x1 ;  /* 0xffffffffff0a7424 */ /* 0x000fe200078e00ff */
[----:B0-----:R-:W-:-:S05]  /*0cb0*/  @!P1 IADD3 R4, PT, PT, R4, R3, RZ ;  /* 0x0000000304049210 */ /* 0x001fca0007ffe0ff */
[----:B------:R-:W-:-:S07]  /*0cc0*/  @!P1 IMAD.MOV.U32 R10, RZ, RZ, R4 ;  /* 0x000000ffff0a9224 */ /* 0x000fce00078e0004 */
[----:B------:R-:W-:Y:S05]  /*0cd0*/  WARPSYNC.COLLECTIVE R15, `(.L_x_25) ;  /* 0x000000000f087348 */ /* 0x000fea0003c00000 */
[----:B------:R-:W-:Y:S01]  /*0ce0*/  NOP ;  /* 0x0000000000007918 */ /* 0x000fe20000000000 */
[----:B------:R-:W-:Y:S05]  /*0cf0*/  ENDCOLLECTIVE ;  /* 0x000000000000791b */ /* 0x000fea0003800000 */
.L_x_25:
[----:B------:R-:W-:Y:S05]  /*0d00*/  BSYNC B0 ;  /* 0x0000000000007941 */ /* 0x000fea0003800000 */
.L_x_24:
[----:B------:R-:W-:Y:S05]  /*0d10*/  BRA `(.L_x_26) ;  /* 0xfffffff8009c7947 */ /* 0x000fea000383ffff */
.L_x_27:
[----:B------:R-:W-:-:S00]  /*0d20*/  BRA `(.L_x_27) ;  /* 0xfffffffc00fc7947 */ /* 0x000fc0000383ffff */
[----:B------:R-:W-:-:S00]  /*0d30*/  NOP ;  /* 0x0000000000007918 */ /* 0x000fc00000000000 */
        /* <DEDUP_REMOVED lines=12> */
.L_x_28:


//--------------------- .nv.global.init           --------------------------
	.section	.nv.global.init,"aw",@progbits
.nv.global.init:
	.type		$str$1,@object
	.size		$str$1,($str - $str$1)
$str$1:
        /*0000*/ 	.byte	0x41, 0x67, 0x6f, 0x72, 0x61, 0x20, 0x63, 0x72, 0x65, 0x61, 0x6e, 0x64, 0x6f, 0x20, 0x25, 0x64
        /*0010*/ 	.byte	0x20, 0x73, 0x75, 0x62, 0x67, 0x72, 0x75, 0x70, 0x6f, 0x73, 0x20, 0x64, 0x65, 0x20, 0x25, 0x64
        /*0020*/ 	.byte	0x20, 0x66, 0xc3, 0xad, 0x6f, 0x73, 0x0a, 0x00
	.type		$str,@object
	.size		$str,($str$2 - $str)
$str:
        /*0028*/ 	.byte	0x53, 0x75, 0x6d, 0x61, 0x20, 0x64, 0x65, 0x20, 0x30, 0x20, 0x61, 0x20, 0x25, 0x64, 0x20, 0x6e
        /*0038*/ 	.byte	0x6f, 0x20, 0x67, 0x72, 0x75, 0x70, 0x6f, 0x20, 0xc3, 0xa9, 0x20, 0x25, 0x64, 0x2c, 0x20, 0x65
        /*0048*/ 	.byte	0x73, 0x70, 0x65, 0x72, 0x61, 0x64, 0x6f, 0x20, 0x25, 0x64, 0x0a, 0x00
	.type		$str$2,@object
	.size		$str$2,(.L_2 - $str$2)
$str$2:
        /*0054*/ 	.byte	0x53, 0x75, 0x6d, 0x61, 0x20, 0x64, 0x65, 0x20, 0x30, 0x20, 0x61, 0x20, 0x25, 0x64, 0x20, 0x6e
        /*0064*/ 	.byte	0x6f, 0x20, 0x73, 0x75, 0x62, 0x67, 0x72, 0x75, 0x70, 0x6f, 0x20, 0x25, 0x64, 0x20, 0xc3, 0xa9
        /*0074*/ 	.byte	0x20, 0x25, 0x64, 0x2c, 0x20, 0x65, 0x73, 0x70, 0x65, 0x72, 0x61, 0x64, 0x6f, 0x20, 0x25, 0x64
        /*0084*/ 	.byte	0x0a, 0x00
.L_2:


//--------------------- .nv.shared._Z8cgkernelv   --------------------------
	.section	.nv.shared._Z8cgkernelv,"aw",@nobits
	.sectionflags	@""
	.align	16
	.zero		1024


//--------------------- .nv.shared.reserved.0     --------------------------
	.section	.nv.shared.reserved.0,"aw",@nobits
	.weak		__nv_reservedSMEM_offset_0_alias
	.size		__nv_reservedSMEM_offset_0_alias, 0, 64
	.other		__nv_reservedSMEM_offset_0_alias,@"STO_CUDA_RESERVED_SHARED STV_DEFAULT"
__nv_reservedSMEM_offset_0_alias:
	.zero		0
	.zero		64


//--------------------- .nv.constant0._Z8cgkernelv --------------------------
	.section	.nv.constant0._Z8cgkernelv,"a",@progbits
	.sectionflags	@""
	.align	4
.nv.constant0._Z8cgkernelv:
	.zero		896


//--------------------- SYMBOLS --------------------------

	.type		.nv.reservedSmem.offset0,@object
	.size		.nv.reservedSmem.offset0,0x4
	.type		.nv.reservedSmem.cap,@object
	.size		.nv.reservedSmem.cap,0x4
	.type		vprintf,@function
